	.headerflags	@"EF_CUDA_TEXMODE_UNIFIED EF_CUDA_64BIT_ADDRESS EF_CUDA_ACCELERATORS EF_CUDA_SM90 EF_CUDA_VIRTUAL_SM(EF_CUDA_SM90)"
	.elftype	@"ET_EXEC"


//--------------------- .nv.info                  --------------------------
	.section	.nv.info,"",@"SHT_CUDA_INFO"
	.align	4


	//----- nvinfo : EIATTR_REGCOUNT
	.align		4
        /*0000*/ 	.byte	0x04, 0x2f
        /*0002*/ 	.short	(.L_3 - .L_2)
	.align		4
.L_2:
        /*0004*/ 	.word	index@(triton_poi_fused__native_batch_norm_legit_no_training_relu_threshold_backward_17)
        /*0008*/ 	.word	0x00000028


	//----- nvinfo : EIATTR_MIN_STACK_SIZE
	.align		4
.L_3:
        /*000c*/ 	.byte	0x04, 0x12
        /*000e*/ 	.short	(.L_5 - .L_4)
	.align		4
.L_4:
        /*0010*/ 	.word	index@(triton_poi_fused__native_batch_norm_legit_no_training_relu_threshold_backward_17)
        /*0014*/ 	.word	0x00000000


	//----- nvinfo : EIATTR_FRAME_SIZE
	.align		4
.L_5:
        /*0018*/ 	.byte	0x04, 0x11
        /*001a*/ 	.short	(.L_7 - .L_6)
	.align		4
.L_6:
        /*001c*/ 	.word	index@(triton_poi_fused__native_batch_norm_legit_no_training_relu_threshold_backward_17)
        /*0020*/ 	.word	0x00000000


	//----- nvinfo : EIATTR_MIN_STACK_SIZE
	.align		4
.L_7:
        /*0024*/ 	.byte	0x04, 0x12
        /*0026*/ 	.short	(.L_9 - .L_8)
	.align		4
.L_8:
        /*0028*/ 	.word	index@(triton_poi_fused__native_batch_norm_legit_no_training_relu_threshold_backward_17)
        /*002c*/ 	.word	0x00000000
.L_9:


//--------------------- .nv.info.triton_poi_fused__native_batch_norm_legit_no_training_relu_threshold_backward_17 --------------------------
	.section	.nv.info.triton_poi_fused__native_batch_norm_legit_no_training_relu_threshold_backward_17,"",@"SHT_CUDA_INFO"
	.sectionflags	@""
	.align	4


	//----- nvinfo : EIATTR_CUDA_API_VERSION
	.align		4
        /*0000*/ 	.byte	0x04, 0x37
        /*0002*/ 	.short	(.L_11 - .L_10)
.L_10:
        /*0004*/ 	.word	0x0000007c


	//----- nvinfo : EIATTR_KPARAM_INFO
	.align		4
.L_11:
        /*0008*/ 	.byte	0x04, 0x17
        /*000a*/ 	.short	(.L_13 - .L_12)
.L_12:
        /*000c*/ 	.word	0x00000000
        /*0010*/ 	.short	0x0008
        /*0012*/ 	.short	0x003c
        /*0014*/ 	.byte	0x00, 0xf0, 0x11, 0x00


	//----- nvinfo : EIATTR_KPARAM_INFO
	.align		4
.L_13:
        /*0018*/ 	.byte	0x04, 0x17
        /*001a*/ 	.short	(.L_15 - .L_14)
.L_14:
        /*001c*/ 	.word	0x00000000
        /*0020*/ 	.short	0x0007
        /*0022*/ 	.short	0x0038
        /*0024*/ 	.byte	0x00, 0xf0, 0x11, 0x00


	//----- nvinfo : EIATTR_KPARAM_INFO
	.align		4
.L_15:
        /*0028*/ 	.byte	0x04, 0x17
        /*002a*/ 	.short	(.L_17 - .L_16)
.L_16:
        /*002c*/ 	.word	0x00000000
        /*0030*/ 	.short	0x0006
        /*0032*/ 	.short	0x0030
        /*0034*/ 	.byte	0x00, 0xf4, 0x21, 0x00


	//----- nvinfo : EIATTR_KPARAM_INFO
	.align		4
.L_17:
        /*0038*/ 	.byte	0x04, 0x17
        /*003a*/ 	.short	(.L_19 - .L_18)
.L_18:
        /*003c*/ 	.word	0x00000000
        /*0040*/ 	.short	0x0005
        /*0042*/ 	.short	0x0028
        /*0044*/ 	.byte	0x00, 0xf4, 0x21, 0x00


	//----- nvinfo : EIATTR_KPARAM_INFO
	.align		4
.L_19:
        /*0048*/ 	.byte	0x04, 0x17
        /*004a*/ 	.short	(.L_21 - .L_20)
.L_20:
        /*004c*/ 	.word	0x00000000
        /*0050*/ 	.short	0x0004
        /*0052*/ 	.short	0x0020
        /*0054*/ 	.byte	0x00, 0xf4, 0x21, 0x00


	//----- nvinfo : EIATTR_KPARAM_INFO
	.align		4
.L_21:
        /*0058*/ 	.byte	0x04, 0x17
        /*005a*/ 	.short	(.L_23 - .L_22)
.L_22:
        /*005c*/ 	.word	0x00000000
        /*0060*/ 	.short	0x0003
        /*0062*/ 	.short	0x0018
        /*0064*/ 	.byte	0x00, 0xf4, 0x21, 0x00


	//----- nvinfo : EIATTR_KPARAM_INFO
	.align		4
.L_23:
        /*0068*/ 	.byte	0x04, 0x17
        /*006a*/ 	.short	(.L_25 - .L_24)
.L_24:
        /*006c*/ 	.word	0x00000000
        /*0070*/ 	.short	0x0002
        /*0072*/ 	.short	0x0010
        /*0074*/ 	.byte	0x00, 0xf4, 0x21, 0x00


	//----- nvinfo : EIATTR_KPARAM_INFO
	.align		4
.L_25:
        /*0078*/ 	.byte	0x04, 0x17
        /*007a*/ 	.short	(.L_27 - .L_26)
.L_26:
        /*007c*/ 	.word	0x00000000
        /*0080*/ 	.short	0x0001
        /*0082*/ 	.short	0x0008
        /*0084*/ 	.byte	0x00, 0xf4, 0x21, 0x00


	//----- nvinfo : EIATTR_KPARAM_INFO
	.align		4
.L_27:
        /*0088*/ 	.byte	0x04, 0x17
        /*008a*/ 	.short	(.L_29 - .L_28)
.L_28:
        /*008c*/ 	.word	0x00000000
        /*0090*/ 	.short	0x0000
        /*0092*/ 	.short	0x0000
        /*0094*/ 	.byte	0x00, 0xf4, 0x21, 0x00


	//----- nvinfo : EIATTR_SPARSE_MMA_MASK
	.align		4
.L_29:
        /*0098*/ 	.byte	0x03, 0x50
        /*009a*/ 	.short	0x0000


	//----- nvinfo : EIATTR_MAXREG_COUNT
	.align		4
        /*009c*/ 	.byte	0x03, 0x1b
        /*009e*/ 	.short	0x00ff


	//----- nvinfo : EIATTR_EXIT_INSTR_OFFSETS
	.align		4
        /*00a0*/ 	.byte	0x04, 0x1c
        /*00a2*/ 	.short	(.L_31 - .L_30)


	//   ....[0]....
.L_30:
        /*00a4*/ 	.word	0x00000fc0


	//   ....[1]....
        /*00a8*/ 	.word	0x00000fe0


	//----- nvinfo : EIATTR_REQNTID
	.align		4
.L_31:
        /*00ac*/ 	.byte	0x04, 0x10
        /*00ae*/ 	.short	(.L_33 - .L_32)
.L_32:
        /*00b0*/ 	.word	0x00000080
        /*00b4*/ 	.word	0x00000001
        /*00b8*/ 	.word	0x00000001


	//----- nvinfo : EIATTR_CBANK_PARAM_SIZE
	.align		4
.L_33:
        /*00bc*/ 	.byte	0x03, 0x19
        /*00be*/ 	.short	0x0040


	//----- nvinfo : EIATTR_PARAM_CBANK
	.align		4
        /*00c0*/ 	.byte	0x04, 0x0a
        /*00c2*/ 	.short	(.L_35 - .L_34)
	.align		4
.L_34:
        /*00c4*/ 	.word	index@(.nv.constant0.triton_poi_fused__native_batch_norm_legit_no_training_relu_threshold_backward_17)
        /*00c8*/ 	.short	0x0210
        /*00ca*/ 	.short	0x0040


	//----- nvinfo : EIATTR_SW_WAR
	.align		4
.L_35:
        /*00cc*/ 	.byte	0x04, 0x36
        /*00ce*/ 	.short	(.L_37 - .L_36)
.L_36:
        /*00d0*/ 	.word	0x00000008
.L_37:


//--------------------- .nv.callgraph             --------------------------
	.section	.nv.callgraph,"",@"SHT_CUDA_CALLGRAPH"
	.align	4
	.sectionentsize	8
	.align		4
        /*0000*/ 	.word	0x00000000
	.align		4
        /*0004*/ 	.word	0xffffffff
	.align		4
        /*0008*/ 	.word	0x00000000
	.align		4
        /*000c*/ 	.word	0xfffffffe
	.align		4
        /*0010*/ 	.word	0x00000000
	.align		4
        /*0014*/ 	.word	0xfffffffd
	.align		4
        /*0018*/ 	.word	0x00000000
	.align		4
        /*001c*/ 	.word	0xfffffffc


//--------------------- .nv.constant4             --------------------------
	.section	.nv.constant4,"a",@progbits
	.align	8
	.align		8
.nv.constant4:
        /*0000*/ 	.dword	_$_str
	.align		8
        /*0008*/ 	.dword	_$_str_$_2


//--------------------- .text.triton_poi_fused__native_batch_norm_legit_no_training_relu_threshold_backward_17 --------------------------
	.section	.text.triton_poi_fused__native_batch_norm_legit_no_training_relu_threshold_backward_17,"ax",@progbits
	.sectionflags	@"SHF_BARRIERS=1"
	.align	128
        .global         triton_poi_fused__native_batch_norm_legit_no_training_relu_threshold_backward_17
        .type           triton_poi_fused__native_batch_norm_legit_no_training_relu_threshold_backward_17,@function
        .size           triton_poi_fused__native_batch_norm_legit_no_training_relu_threshold_backward_17,(.L_x_1 - triton_poi_fused__native_batch_norm_legit_no_training_relu_threshold_backward_17)
        .other          triton_poi_fused__native_batch_norm_legit_no_training_relu_threshold_backward_17,@"STO_CUDA_ENTRY STV_DEFAULT"
triton_poi_fused__native_batch_norm_legit_no_training_relu_threshold_backward_17:
.text.triton_poi_fused__native_batch_norm_legit_no_training_relu_threshold_backward_17:
[----:B------:R-:W0:Y:S01]  /*0000*/  LDC R1, c[0x0][0x28] ;  /* 0x00000a00ff017b82 */ /* 0x000e220000000800 */
[----:B------:R-:W1:Y:S07]  /*0010*/  S2R R3, SR_TID.X ;  /* 0x0000000000037919 */ /* 0x000e6e0000002100 */
[----:B------:R-:W2:Y:S01]  /*0020*/  LDC.64 R16, c[0x0][0x220] ;  /* 0x00008800ff107b82 */ /* 0x000ea20000000a00 */
[----:B------:R-:W-:Y:S01]  /*0030*/  ULDC.64 UR6, c[0x0][0x208] ;  /* 0x0000820000067ab9 */ /* 0x000fe20000000a00 */
[----:B------:R-:W3:Y:S01]  /*0040*/  S2R R25, SR_CTAID.Y ;  /* 0x0000000000197919 */ /* 0x000ee20000002600 */
[----:B------:R-:W4:Y:S05]  /*0050*/  S2R R0, SR_CTAID.X ;  /* 0x0000000000007919 */ /* 0x000f2a0000002500 */
[----:B------:R-:W5:Y:S08]  /*0060*/  LDC.64 R18, c[0x0][0x218] ;  /* 0x00008600ff127b82 */ /* 0x000f700000000a00 */
[----:B------:R-:W4:Y:S01]  /*0070*/  LDC.64 R26, c[0x0][0x210] ;  /* 0x00008400ff1a7b82 */ /* 0x000f220000000a00 */
[----:B-1----:R-:W-:Y:S01]  /*0080*/  LOP3.LUT R32, R3, 0x1, RZ, 0xc0, !PT ;  /* 0x0000000103207812 */ /* 0x002fe200078ec0ff */
[----:B---3--:R-:W-:-:S04]  /*0090*/  IMAD.SHL.U32 R35, R25, 0x10, RZ ;  /* 0x0000001019237824 */ /* 0x008fc800078e00ff */
[----:B------:R-:W-:-:S05]  /*00a0*/  IMAD R22, R32, 0x8, R35 ;  /* 0x0000000820167824 */ /* 0x000fca00078e0223 */
[----:B------:R-:W-:-:S04]  /*00b0*/  SHF.R.S32.HI R5, RZ, 0x1f, R22 ;  /* 0x0000001fff057819 */ /* 0x000fc80000011416 */
[----:B------:R-:W-:-:S04]  /*00c0*/  LEA.HI R2, R5, R22, RZ, 0x9 ;  /* 0x0000001605027211 */ /* 0x000fc800078f48ff */
[----:B------:R-:W-:-:S05]  /*00d0*/  LOP3.LUT R23, R2, 0xfffffe00, RZ, 0xc0, !PT ;  /* 0xfffffe0002177812 */ /* 0x000fca00078ec0ff */
[----:B------:R-:W-:-:S04]  /*00e0*/  IMAD.IADD R23, R22, 0x1, -R23 ;  /* 0x0000000116177824 */ /* 0x000fc800078e0a17 */
[----:B--2---:R-:W-:-:S06]  /*00f0*/  IMAD.WIDE R4, R23, 0x4, R16 ;  /* 0x0000000417047825 */ /* 0x004fcc00078e0210 */
[----:B------:R-:W2:Y:S01]  /*0100*/  LDG.E.EL.128 R4, desc[UR6][R4.64] ;  /* 0x0000000604047981 */ /* 0x000ea2000c2e1d00 */
[----:B------:R-:W-:Y:S01]  /*0110*/  SHF.R.U32.HI R33, RZ, 0x1, R3 ;  /* 0x00000001ff217819 */ /* 0x000fe20000011603 */
[----:B----4-:R-:W-:Y:S01]  /*0120*/  IMAD.SHL.U32 R0, R0, 0x40, RZ ;  /* 0x0000004000007824 */ /* 0x010fe200078e00ff */
[----:B------:R-:W-:Y:S01]  /*0130*/  CS2R R10, SRZ ;  /* 0x00000000000a7805 */ /* 0x000fe2000001ff00 */
[----:B------:R-:W-:Y:S01]  /*0140*/  IMAD.SHL.U32 R8, R2, 0x40, RZ ;  /* 0x0000004002087824 */ /* 0x000fe200078e00ff */
[----:B------:R-:W-:Y:S01]  /*0150*/  SGXT.U32 R33, R33, 0x6 ;  /* 0x000000062121781a */ /* 0x000fe20000000000 */
[----:B-----5:R-:W-:-:S03]  /*0160*/  IMAD.WIDE R12, R23, 0x4, R18 ;  /* 0x00000004170c7825 */ /* 0x020fc600078e0212 */
[----:B------:R-:W-:Y:S02]  /*0170*/  LOP3.LUT R2, R0, R33, RZ, 0xfc, !PT ;  /* 0x0000002100027212 */ /* 0x000fe400078efcff */
[----:B------:R-:W-:Y:S01]  /*0180*/  LOP3.LUT R9, R8, 0xffff8000, RZ, 0xc0, !PT ;  /* 0xffff800008097812 */ /* 0x000fe200078ec0ff */
[----:B------:R-:W3:Y:S01]  /*0190*/  LDG.E.EL.128 R12, desc[UR6][R12.64] ;  /* 0x000000060c0c7981 */ /* 0x000ee2000c2e1d00 */
[----:B------:R-:W-:-:S03]  /*01a0*/  ISETP.GE.AND P0, PT, R2, 0x40, PT ;  /* 0x000000400200780c */ /* 0x000fc60003f06270 */
[----:B------:R-:W-:Y:S01]  /*01b0*/  IMAD R24, R2, 0x200, R9 ;  /* 0x0000020002187824 */ /* 0x000fe200078e0209 */
[----:B------:R-:W-:-:S03]  /*01c0*/  CS2R R8, SRZ ;  /* 0x0000000000087805 */ /* 0x000fc6000001ff00 */
[----:B------:R-:W-:-:S04]  /*01d0*/  IMAD.IADD R2, R23, 0x1, R24 ;  /* 0x0000000117027824 */ /* 0x000fc800078e0218 */
[----:B0-----:R-:W-:-:S05]  /*01e0*/  IMAD.WIDE R20, R2, 0x4, R26 ;  /* 0x0000000402147825 */ /* 0x001fca00078e021a */
[----:B------:R0:W3:Y:S01]  /*01f0*/  @!P0 LDG.E.EL.128 R8, desc[UR6][R20.64] ;  /* 0x0000000614088981 */ /* 0x0000e2000c2e1d00 */
[----:B------:R-:W-:Y:S02]  /*0200*/  VIADD R29, R22, 0x4 ;  /* 0x00000004161d7836 */ /* 0x000fe40000000000 */
[----:B------:R-:W-:Y:S02]  /*0210*/  IMAD.MOV.U32 R34, RZ, RZ, 0x3e800000 ;  /* 0x3e800000ff227424 */ /* 0x000fe400078e00ff */
[----:B--2---:R-:W-:Y:S01]  /*0220*/  FADD R28, R4, 9.9999997473787516356e-06 ;  /* 0x3727c5ac041c7421 */ /* 0x004fe20000000000 */
[----:B------:R-:W-:Y:S01]  /*0230*/  FADD R5, R5, 9.9999997473787516356e-06 ;  /* 0x3727c5ac05057421 */ /* 0x000fe20000000000 */
[----:B------:R-:W-:-:S04]  /*0240*/  FADD R6, R6, 9.9999997473787516356e-06 ;  /* 0x3727c5ac06067421 */ /* 0x000fc80000000000 */
[----:B------:R-:W1:Y:S01]  /*0250*/  MUFU.SQRT R28, R28 ;  /* 0x0000001c001c7308 */ /* 0x000e620000002000 */
[----:B------:R-:W-:-:S07]  /*0260*/  FADD R7, R7, 9.9999997473787516356e-06 ;  /* 0x3727c5ac07077421 */ /* 0x000fce0000000000 */
[----:B------:R-:W2:Y:S01]  /*0270*/  MUFU.SQRT R5, R5 ;  /* 0x0000000500057308 */ /* 0x000ea20000002000 */
[----:B------:R-:W-:-:S07]  /*0280*/  SHF.R.S32.HI R4, RZ, 0x1b, R25 ;  /* 0x0000001bff047819 */ /* 0x000fce0000011419 */
[----:B------:R-:W4:Y:S01]  /*0290*/  MUFU.SQRT R6, R6 ;  /* 0x0000000600067308 */ /* 0x000f220000002000 */
[----:B-1----:R-:W-:Y:S02]  /*02a0*/  FSETP.GT.AND P6, PT, R28, 8.50705917302346158658e+37, PT ;  /* 0x7e8000001c00780b */ /* 0x002fe40003fc4000 */
[----:B------:R-:W-:-:S05]  /*02b0*/  SGXT R4, R4, 0x1 ;  /* 0x000000010404781a */ /* 0x000fca0000000200 */
[----:B------:R-:W1:Y:S01]  /*02c0*/  MUFU.SQRT R22, R7 ;  /* 0x0000000700167308 */ /* 0x000e620000002000 */
[----:B--2---:R-:W-:Y:S02]  /*02d0*/  FSETP.GT.AND P2, PT, R5, 8.50705917302346158658e+37, PT ;  /* 0x7e8000000500780b */ /* 0x004fe40003f44000 */
[----:B------:R-:W-:Y:S02]  /*02e0*/  LEA.HI R4, R4, R29, RZ, 0x9 ;  /* 0x0000001d04047211 */ /* 0x000fe400078f48ff */
[----:B------:R-:W-:Y:S02]  /*02f0*/  FSETP.GEU.AND P1, PT, R28, 1.175494350822287508e-38, PT ;  /* 0x008000001c00780b */ /* 0x000fe40003f2e000 */
[----:B----4-:R-:W-:Y:S02]  /*0300*/  FSETP.GT.AND P4, PT, R6, 8.50705917302346158658e+37, PT ;  /* 0x7e8000000600780b */ /* 0x010fe40003f84000 */
[----:B------:R-:W-:Y:S01]  /*0310*/  LOP3.LUT R4, R4, 0xfffffe00, RZ, 0xc0, !PT ;  /* 0xfffffe0004047812 */ /* 0x000fe200078ec0ff */
[----:B------:R-:W-:Y:S01]  /*0320*/  @P6 FMUL R28, R28, 0.25 ;  /* 0x3e8000001c1c6820 */ /* 0x000fe20000400000 */
[----:B------:R-:W-:-:S02]  /*0330*/  FSEL R36, R34, 1, P6 ;  /* 0x3f80000022247808 */ /* 0x000fc40003000000 */
[----:B------:R-:W-:Y:S02]  /*0340*/  FSETP.GEU.AND P3, PT, R5, 1.175494350822287508e-38, PT ;  /* 0x008000000500780b */ /* 0x000fe40003f6e000 */
[----:B------:R-:W-:Y:S02]  /*0350*/  FSETP.GEU.AND P5, PT, R6, 1.175494350822287508e-38, PT ;  /* 0x008000000600780b */ /* 0x000fe40003fae000 */
[----:B-1----:R-:W-:Y:S01]  /*0360*/  FSETP.GT.AND P6, PT, R22, 8.50705917302346158658e+37, PT ;  /* 0x7e8000001600780b */ /* 0x002fe20003fc4000 */
[----:B------:R-:W-:Y:S02]  /*0370*/  IMAD.IADD R29, R29, 0x1, -R4 ;  /* 0x000000011d1d7824 */ /* 0x000fe400078e0a04 */
[----:B------:R-:W-:Y:S01]  /*0380*/  @P2 FMUL R5, R5, 0.25 ;  /* 0x3e80000005052820 */ /* 0x000fe20000400000 */
[----:B------:R-:W-:Y:S02]  /*0390*/  FSEL R4, R34, 1, P2 ;  /* 0x3f80000022047808 */ /* 0x000fe40001000000 */
[----:B------:R-:W-:-:S02]  /*03a0*/  FSETP.GEU.AND P2, PT, R22, 1.175494350822287508e-38, PT ;  /* 0x008000001600780b */ /* 0x000fc40003f4e000 */
[----:B0-----:R-:W-:Y:S01]  /*03b0*/  IADD3 R21, R29, R24, RZ ;  /* 0x000000181d157210 */ /* 0x001fe20007ffe0ff */
[----:B------:R-:W-:Y:S01]  /*03c0*/  @P4 FMUL R6, R6, 0.25 ;  /* 0x3e80000006064820 */ /* 0x000fe20000400000 */
[----:B------:R-:W-:Y:S01]  /*03d0*/  @!P3 FMUL R5, R5, 16777216 ;  /* 0x4b8000000505b820 */ /* 0x000fe20000400000 */
[----:B------:R-:W0:Y:S02]  /*03e0*/  LDC.64 R24, c[0x0][0x228] ;  /* 0x00008a00ff187b82 */ /* 0x000e240000000a00 */
[----:B------:R-:W-:-:S04]  /*03f0*/  IMAD.WIDE R26, R21, 0x4, R26 ;  /* 0x00000004151a7825 */ /* 0x000fc800078e021a */
[----:B------:R-:W-:Y:S01]  /*0400*/  @!P5 FMUL R6, R6, 16777216 ;  /* 0x4b8000000606d820 */ /* 0x000fe20000400000 */
[----:B------:R-:W-:Y:S01]  /*0410*/  @P6 FMUL R22, R22, 0.25 ;  /* 0x3e80000016166820 */ /* 0x000fe20000400000 */
[----:B------:R-:W-:Y:S01]  /*0420*/  @!P1 FMUL R28, R28, 16777216 ;  /* 0x4b8000001c1c9820 */ /* 0x000fe20000400000 */
[----:B------:R-:W1:Y:S02]  /*0430*/  LDC.64 R20, c[0x0][0x230] ;  /* 0x00008c00ff147b82 */ /* 0x000e640000000a00 */
[----:B------:R-:W-:Y:S01]  /*0440*/  @!P2 FMUL R22, R22, 16777216 ;  /* 0x4b8000001616a820 */ /* 0x000fe20000400000 */
[----:B------:R-:W2:Y:S01]  /*0450*/  MUFU.RCP R7, R28 ;  /* 0x0000001c00077308 */ /* 0x000ea20000001000 */
[----:B---3--:R-:W-:Y:S01]  /*0460*/  FADD R30, -R15, R11 ;  /* 0x0000000b0f1e7221 */ /* 0x008fe20000000100 */
[----:B------:R-:W-:-:S06]  /*0470*/  FSEL R15, R34, 1, P4 ;  /* 0x3f800000220f7808 */ /* 0x000fcc0002000000 */
[----:B------:R-:W3:Y:S01]  /*0480*/  MUFU.RCP R5, R5 ;  /* 0x0000000500057308 */ /* 0x000ee20000001000 */
[----:B------:R-:W-:-:S07]  /*0490*/  FADD R37, -R12, R8 ;  /* 0x000000080c257221 */ /* 0x000fce0000000100 */
[----:B------:R-:W4:Y:S01]  /*04a0*/  MUFU.RCP R6, R6 ;  /* 0x0000000600067308 */ /* 0x000f220000001000 */
[----:B------:R-:W-:-:S07]  /*04b0*/  FSEL R8, R34, 1, P6 ;  /* 0x3f80000022087808 */ /* 0x000fce0003000000 */
[----:B------:R-:W5:Y:S01]  /*04c0*/  MUFU.RCP R31, R22 ;  /* 0x00000016001f7308 */ /* 0x000f620000001000 */
[----:B------:R-:W-:Y:S01]  /*04d0*/  @!P1 FMUL R36, R36, 16777216 ;  /* 0x4b80000024249820 */ /* 0x000fe20000400000 */
[----:B------:R-:W-:Y:S01]  /*04e0*/  @!P3 FMUL R4, R4, 16777216 ;  /* 0x4b8000000404b820 */ /* 0x000fe20000400000 */
[----:B------:R-:W-:Y:S01]  /*04f0*/  @!P5 FMUL R15, R15, 16777216 ;  /* 0x4b8000000f0fd820 */ /* 0x000fe20000400000 */
[----:B------:R-:W-:Y:S01]  /*0500*/  @!P2 FMUL R8, R8, 16777216 ;  /* 0x4b8000000808a820 */ /* 0x000fe20000400000 */
[----:B------:R-:W-:Y:S01]  /*0510*/  FADD R10, -R14, R10 ;  /* 0x0000000a0e0a7221 */ /* 0x000fe20000000100 */
[----:B--2---:R-:W-:Y:S01]  /*0520*/  FMUL R36, R7, R36 ;  /* 0x0000002407247220 */ /* 0x004fe20000400000 */
[----:B---3--:R-:W-:Y:S01]  /*0530*/  FMUL R14, R5, R4 ;  /* 0x00000004050e7220 */ /* 0x008fe20000400000 */
[----:B----4-:R-:W-:Y:S01]  /*0540*/  FMUL R15, R6, R15 ;  /* 0x0000000f060f7220 */ /* 0x010fe20000400000 */
[----:B------:R-:W-:Y:S02]  /*0550*/  CS2R R4, SRZ ;  /* 0x0000000000047805 */ /* 0x000fe4000001ff00 */
[----:B------:R-:W-:Y:S01]  /*0560*/  CS2R R6, SRZ ;  /* 0x0000000000067805 */ /* 0x000fe2000001ff00 */
[----:B------:R-:W-:Y:S01]  /*0570*/  FADD R11, -R13, R9 ;  /* 0x000000090d0b7221 */ /* 0x000fe20000000100 */
[----:B-1----:R-:W-:-:S04]  /*0580*/  IMAD.WIDE R12, R23, 0x4, R20 ;  /* 0x00000004170c7825 */ /* 0x002fc800078e0214 */
[----:B-----5:R-:W-:Y:S01]  /*0590*/  FMUL R31, R31, R8 ;  /* 0x000000081f1f7220 */ /* 0x020fe20000400000 */
[----:B0-----:R-:W-:Y:S01]  /*05a0*/  IMAD.WIDE R8, R23, 0x4, R24 ;  /* 0x0000000417087825 */ /* 0x001fe200078e0218 */
[----:B------:R0:W2:Y:S03]  /*05b0*/  @!P0 LDG.E.EL.128 R4, desc[UR6][R26.64] ;  /* 0x000000061a048981 */ /* 0x0000a6000c2e1d00 */
[----:B0-----:R-:W-:Y:S01]  /*05c0*/  FMUL R26, R14, R11 ;  /* 0x0000000b0e1a7220 */ /* 0x001fe20000400000 */
[----:B------:R-:W-:Y:S02]  /*05d0*/  FMUL R27, R15, R10 ;  /* 0x0000000a0f1b7220 */ /* 0x000fe40000400000 */
[----:B------:R-:W3:Y:S04]  /*05e0*/  LDG.E.EL.128 R8, desc[UR6][R8.64] ;  /* 0x0000000608087981 */ /* 0x000ee8000c2e1d00 */
[----:B------:R-:W3:Y:S01]  /*05f0*/  LDG.E.EL.128 R12, desc[UR6][R12.64] ;  /* 0x000000060c0c7981 */ /* 0x000ee2000c2e1d00 */
[----:B------:R-:W-:-:S04]  /*0600*/  IMAD.WIDE R16, R29, 0x4, R16 ;  /* 0x000000041d107825 */ /* 0x000fc800078e0210 */
[C---:B------:R-:W-:Y:S02]  /*0610*/  IMAD.WIDE R22, R29.reuse, 0x4, R18 ;  /* 0x000000041d167825 */ /* 0x040fe400078e0212 */
[----:B------:R-:W4:Y:S02]  /*0620*/  LDG.E.EL.128 R16, desc[UR6][R16.64] ;  /* 0x0000000610107981 */ /* 0x000f24000c2e1d00 */
[----:B------:R-:W-:-:S04]  /*0630*/  IMAD.WIDE R24, R29, 0x4, R24 ;  /* 0x000000041d187825 */ /* 0x000fc800078e0218 */
[----:B------:R-:W-:Y:S02]  /*0640*/  IMAD.WIDE R28, R29, 0x4, R20 ;  /* 0x000000041d1c7825 */ /* 0x000fe400078e0214 */
[----:B------:R-:W2:Y:S02]  /*0650*/  LDG.E.EL.128 R20, desc[UR6][R22.64] ;  /* 0x0000000616147981 */ /* 0x000ea4000c2e1d00 */
[----:B------:R-:W-:Y:S01]  /*0660*/  FMUL R30, R31, R30 ;  /* 0x0000001e1f1e7220 */ /* 0x000fe20000400000 */
[----:B------:R-:W-:Y:S01]  /*0670*/  FMUL R37, R36, R37 ;  /* 0x0000002524257220 */ /* 0x000fe20000400000 */
[----:B------:R-:W0:Y:S01]  /*0680*/  S2UR UR5, SR_CgaCtaId ;  /* 0x00000000000579c3 */ /* 0x000e220000008800 */
[----:B------:R-:W-:Y:S01]  /*0690*/  UMOV UR4, 0x400 ;  /* 0x0000040000047882 */ /* 0x000fe20000000000 */
[----:B---3--:R-:W-:Y:S01]  /*06a0*/  FFMA R11, R11, R30, R15 ;  /* 0x0000001e0b0b7223 */ /* 0x008fe2000000000f */
[----:B------:R-:W-:Y:S01]  /*06b0*/  FFMA R10, R10, R27, R14 ;  /* 0x0000001b0a0a7223 */ /* 0x000fe2000000000e */
[----:B------:R-:W-:Y:S01]  /*06c0*/  FFMA R9, R9, R26, R13 ;  /* 0x0000001a09097223 */ /* 0x000fe2000000000d */
[----:B------:R-:W3:Y:S04]  /*06d0*/  LDG.E.EL.128 R28, desc[UR6][R28.64] ;  /* 0x000000061c1c7981 */ /* 0x000ee8000c2e1d00 */
[----:B------:R-:W3:Y:S01]  /*06e0*/  LDG.E.EL.128 R24, desc[UR6][R24.64] ;  /* 0x0000000618187981 */ /* 0x000ee2000c2e1d00 */
[----:B----4-:R-:W-:Y:S01]  /*06f0*/  FADD R18, R18, 9.9999997473787516356e-06 ;  /* 0x3727c5ac12127421 */ /* 0x010fe20000000000 */
[----:B------:R-:W-:-:S03]  /*0700*/  FADD R19, R19, 9.9999997473787516356e-06 ;  /* 0x3727c5ac13137421 */ /* 0x000fc60000000000 */
[----:B------:R-:W1:Y:S01]  /*0710*/  MUFU.SQRT R13, R18 ;  /* 0x00000012000d7308 */ /* 0x000e620000002000 */
[----:B------:R-:W-:Y:S01]  /*0720*/  FFMA R12, R8, R37, R12 ;  /* 0x00000025080c7223 */ /* 0x000fe2000000000c */
[----:B------:R-:W-:Y:S01]  /*0730*/  FADD R17, R17, 9.9999997473787516356e-06 ;  /* 0x3727c5ac11117421 */ /* 0x000fe20000000000 */
[----:B------:R-:W-:-:S05]  /*0740*/  FADD R8, R16, 9.9999997473787516356e-06 ;  /* 0x3727c5ac10087421 */ /* 0x000fca0000000000 */
[----:B------:R-:W4:Y:S08]  /*0750*/  MUFU.SQRT R15, R19 ;  /* 0x00000013000f7308 */ /* 0x000f300000002000 */
[----:B------:R-:W5:Y:S01]  /*0760*/  MUFU.SQRT R17, R17 ;  /* 0x0000001100117308 */ /* 0x000f620000002000 */
[----:B-1----:R-:W-:-:S07]  /*0770*/  FSETP.GT.AND P6, PT, R13, 8.50705917302346158658e+37, PT ;  /* 0x7e8000000d00780b */ /* 0x002fce0003fc4000 */
[----:B------:R-:W1:Y:S01]  /*0780*/  MUFU.SQRT R8, R8 ;  /* 0x0000000800087308 */ /* 0x000e620000002000 */
[----:B----4-:R-:W-:Y:S02]  /*0790*/  FSETP.GT.AND P3, PT, R15, 8.50705917302346158658e+37, PT ;  /* 0x7e8000000f00780b */ /* 0x010fe40003f64000 */
[C---:B------:R-:W-:Y:S01]  /*07a0*/  FSETP.GEU.AND P5, PT, R12.reuse, RZ, PT ;  /* 0x000000ff0c00720b */ /* 0x040fe20003fae000 */
[----:B--2---:R-:W-:Y:S01]  /*07b0*/  FADD R21, -R21, R5 ;  /* 0x0000000515157221 */ /* 0x004fe20000000100 */
[----:B------:R-:W-:Y:S01]  /*07c0*/  FADD R23, -R23, R7 ;  /* 0x0000000717177221 */ /* 0x000fe20000000100 */
[----:B------:R-:W-:Y:S02]  /*07d0*/  FSETP.GEU.AND P4, PT, R13, 1.175494350822287508e-38, PT ;  /* 0x008000000d00780b */ /* 0x000fe40003f8e000 */
[----:B------:R-:W-:Y:S01]  /*07e0*/  FSEL R5, R12, RZ, P5 ;  /* 0x000000ff0c057208 */ /* 0x000fe20002800000 */
[----:B------:R-:W-:Y:S01]  /*07f0*/  IMAD.SHL.U32 R7, R3, 0x4, RZ ;  /* 0x0000000403077824 */ /* 0x000fe200078e00ff */
[----:B-----5:R-:W-:Y:S01]  /*0800*/  FSETP.GT.AND P5, PT, R17, 8.50705917302346158658e+37, PT ;  /* 0x7e8000001100780b */ /* 0x020fe20003fa4000 */
[----:B------:R-:W-:Y:S01]  /*0810*/  @P6 FMUL R13, R13, 0.25 ;  /* 0x3e8000000d0d6820 */ /* 0x000fe20000400000 */
[----:B------:R-:W-:Y:S01]  /*0820*/  FSEL R12, R34, 1, P6 ;  /* 0x3f800000220c7808 */ /* 0x000fe20003000000 */
[----:B------:R-:W-:Y:S01]  /*0830*/  FADD R6, -R22, R6 ;  /* 0x0000000616067221 */ /* 0x000fe20000000100 */
[----:B------:R-:W-:-:S02]  /*0840*/  FSETP.GEU.AND P6, PT, R15, 1.175494350822287508e-38, PT ;  /* 0x008000000f00780b */ /* 0x000fc40003fce000 */
[----:B-1----:R-:W-:Y:S01]  /*0850*/  FSETP.GT.AND P2, PT, R8, 8.50705917302346158658e+37, PT ;  /* 0x7e8000000800780b */ /* 0x002fe20003f44000 */
[----:B------:R-:W-:Y:S01]  /*0860*/  @P3 FMUL R15, R15, 0.25 ;  /* 0x3e8000000f0f3820 */ /* 0x000fe20000400000 */
[----:B------:R-:W-:Y:S01]  /*0870*/  FSEL R22, R34, 1, P3 ;  /* 0x3f80000022167808 */ /* 0x000fe20001800000 */
[----:B0-----:R-:W-:Y:S01]  /*0880*/  UPRMT UR4, UR5, 0x654, UR4 ;  /* 0x0000065405047896 */ /* 0x001fe20008000004 */
[----:B------:R-:W-:Y:S01]  /*0890*/  FSETP.GEU.AND P3, PT, R17, 1.175494350822287508e-38, PT ;  /* 0x008000001100780b */ /* 0x000fe20003f6e000 */
[----:B------:R-:W-:Y:S01]  /*08a0*/  IMAD.SHL.U32 R14, R32, 0x200, RZ ;  /* 0x00000200200e7824 */ /* 0x000fe200078e00ff */
[----:B------:R-:W-:Y:S02]  /*08b0*/  FSETP.GEU.AND P1, PT, R8, 1.175494350822287508e-38, PT ;  /* 0x008000000800780b */ /* 0x000fe40003f2e000 */
[----:B------:R-:W-:Y:S02]  /*08c0*/  LOP3.LUT R18, R7, 0x1fc, RZ, 0xc0, !PT ;  /* 0x000001fc07127812 */ /* 0x000fe400078ec0ff */
[----:B------:R-:W-:-:S02]  /*08d0*/  LEA R37, R32, UR4, 0x5 ;  /* 0x0000000420257c11 */ /* 0x000fc4000f8e28ff */
[----:B------:R-:W-:Y:S02]  /*08e0*/  LOP3.LUT R19, R18, 0x200, RZ, 0xfc, !PT ;  /* 0x0000020012137812 */ /* 0x000fe400078efcff */
[C---:B------:R-:W-:Y:S01]  /*08f0*/  LOP3.LUT R16, R14.reuse, R33, RZ, 0xfc, !PT ;  /* 0x000000210e107212 */ /* 0x040fe200078efcff */
[----:B------:R-:W-:Y:S01]  /*0900*/  @P5 FMUL R17, R17, 0.25 ;  /* 0x3e80000011115820 */ /* 0x000fe20000400000 */
[----:B------:R-:W-:Y:S01]  /*0910*/  LEA.HI R33, R14, UR4, RZ, 0x1c ;  /* 0x000000040e217c11 */ /* 0x000fe2000f8fe0ff */
[----:B------:R-:W-:Y:S01]  /*0920*/  @P2 FMUL R8, R8, 0.25 ;  /* 0x3e80000008082820 */ /* 0x000fe20000400000 */
[----:B------:R-:W-:Y:S02]  /*0930*/  SHF.R.U32.HI R32, RZ, 0x2, R3 ;  /* 0x00000002ff207819 */ /* 0x000fe40000011603 */
[----:B------:R-:W-:Y:S01]  /*0940*/  SHF.R.U32.HI R19, RZ, 0x4, R19 ;  /* 0x00000004ff137819 */ /* 0x000fe20000011613 */
[----:B------:R-:W-:Y:S01]  /*0950*/  IMAD R14, R16, 0x4, R37 ;  /* 0x00000004100e7824 */ /* 0x000fe200078e0225 */
[----:B------:R-:W-:Y:S01]  /*0960*/  LOP3.LUT R32, R32, 0x1c, RZ, 0xc0, !PT ;  /* 0x0000001c20207812 */ /* 0x000fe200078ec0ff */
[----:B------:R-:W-:-:S02]  /*0970*/  IMAD R16, R16, 0x4, R33 ;  /* 0x0000000410107824 */ /* 0x000fc400078e0221 */
[----:B------:R-:W-:Y:S01]  /*0980*/  @!P3 FMUL R17, R17, 16777216 ;  /* 0x4b8000001111b820 */ /* 0x000fe20000400000 */
[----:B------:R-:W-:Y:S01]  /*0990*/  @!P1 FMUL R8, R8, 16777216 ;  /* 0x4b80000008089820 */ /* 0x000fe20000400000 */
[----:B------:R-:W-:Y:S01]  /*09a0*/  @!P4 FMUL R13, R13, 16777216 ;  /* 0x4b8000000d0dc820 */ /* 0x000fe20000400000 */
[----:B------:R-:W-:Y:S01]  /*09b0*/  LOP3.LUT R33, R19, 0x3c, RZ, 0xc0, !PT ;  /* 0x0000003c13217812 */ /* 0x000fe200078ec0ff */
[----:B------:R-:W-:Y:S01]  /*09c0*/  @!P6 FMUL R15, R15, 16777216 ;  /* 0x4b8000000f0fe820 */ /* 0x000fe20000400000 */
[----:B------:R-:W-:Y:S01]  /*09d0*/  VIADD R19, R32, UR4 ;  /* 0x0000000420137c36 */ /* 0x000fe20008000000 */
[----:B------:R-:W0:Y:S01]  /*09e0*/  MUFU.RCP R17, R17 ;  /* 0x0000001100117308 */ /* 0x000e220000001000 */
[----:B------:R-:W-:Y:S01]  /*09f0*/  IADD3 R33, R33, UR4, RZ ;  /* 0x0000000421217c10 */ /* 0x000fe2000fffe0ff */
[----:B------:R-:W-:Y:S01]  /*0a00*/  @!P6 FMUL R22, R22, 16777216 ;  /* 0x4b8000001616e820 */ /* 0x000fe20000400000 */
[----:B------:R-:W-:Y:S02]  /*0a10*/  IMAD R19, R18, 0x4, R19 ;  /* 0x0000000412137824 */ /* 0x000fe400078e0213 */
[----:B------:R-:W-:Y:S01]  /*0a20*/  @!P4 FMUL R12, R12, 16777216 ;  /* 0x4b8000000c0cc820 */ /* 0x000fe20000400000 */
[----:B------:R-:W-:-:S02]  /*0a30*/  FADD R4, -R20, R4 ;  /* 0x0000000414047221 */ /* 0x000fc40000000100 */
[----:B------:R-:W1:Y:S01]  /*0a40*/  MUFU.RCP R8, R8 ;  /* 0x0000000800087308 */ /* 0x000e620000001000 */
[----:B------:R-:W-:Y:S01]  /*0a50*/  IMAD R18, R18, 0x4, R33 ;  /* 0x0000000412127824 */ /* 0x000fe200078e0221 */
[C---:B------:R-:W-:Y:S01]  /*0a60*/  FSEL R33, R34.reuse, 1, P2 ;  /* 0x3f80000022217808 */ /* 0x040fe20001000000 */
[----:B------:R-:W-:Y:S05]  /*0a70*/  STS [R14], R5 ;  /* 0x000000050e007388 */ /* 0x000fea0000000800 */
[----:B------:R-:W2:Y:S01]  /*0a80*/  MUFU.RCP R13, R13 ;  /* 0x0000000d000d7308 */ /* 0x000ea20000001000 */
[----:B------:R-:W-:-:S07]  /*0a90*/  FSEL R34, R34, 1, P5 ;  /* 0x3f80000022227808 */ /* 0x000fce0002800000 */
[----:B------:R-:W4:Y:S01]  /*0aa0*/  MUFU.RCP R15, R15 ;  /* 0x0000000f000f7308 */ /* 0x000f220000001000 */
[----:B------:R-:W-:Y:S01]  /*0ab0*/  @!P3 FMUL R34, R34, 16777216 ;  /* 0x4b8000002222b820 */ /* 0x000fe20000400000 */
[----:B------:R-:W-:Y:S01]  /*0ac0*/  @!P1 FMUL R33, R33, 16777216 ;  /* 0x4b80000021219820 */ /* 0x000fe20000400000 */
[----:B------:R-:W-:Y:S01]  /*0ad0*/  LOP3.LUT R0, R0, 0x3c, R7, 0xf8, !PT ;  /* 0x0000003c00007812 */ /* 0x000fe200078ef807 */
[----:B------:R-:W-:Y:S01]  /*0ae0*/  ULDC.64 UR4, c[0x0][0x240] ;  /* 0x0000900000047ab9 */ /* 0x000fe20000000a00 */
[----:B0-----:R-:W-:Y:S01]  /*0af0*/  FMUL R34, R17, R34 ;  /* 0x0000002211227220 */ /* 0x001fe20000400000 */
[----:B-1----:R-:W-:Y:S01]  /*0b00*/  FMUL R33, R8, R33 ;  /* 0x0000002108217220 */ /* 0x002fe20000400000 */
[----:B--2---:R-:W-:Y:S02]  /*0b10*/  FMUL R13, R13, R12 ;  /* 0x0000000c0d0d7220 */ /* 0x004fe40000400000 */
[----:B------:R-:W-:Y:S01]  /*0b20*/  FMUL R34, R34, R21 ;  /* 0x0000001522227220 */ /* 0x000fe20000400000 */
[----:B------:R-:W-:Y:S01]  /*0b30*/  FMUL R33, R33, R4 ;  /* 0x0000000421217220 */ /* 0x000fe20000400000 */
[----:B------:R-:W-:Y:S01]  /*0b40*/  FMUL R13, R13, R6 ;  /* 0x000000060d0d7220 */ /* 0x000fe20000400000 */
[----:B----4-:R-:W-:-:S04]  /*0b50*/  FMUL R22, R15, R22 ;  /* 0x000000160f167220 */ /* 0x010fc80000400000 */
[----:B------:R-:W-:Y:S01]  /*0b60*/  FMUL R22, R22, R23 ;  /* 0x0000001716167220 */ /* 0x000fe20000400000 */
[----:B------:R-:W-:Y:S02]  /*0b70*/  FSETP.GEU.AND P6, PT, R9, RZ, PT ;  /* 0x000000ff0900720b */ /* 0x000fe40003fce000 */
[----:B------:R-:W-:Y:S02]  /*0b80*/  FSETP.GEU.AND P5, PT, R10, RZ, PT ;  /* 0x000000ff0a00720b */ /* 0x000fe40003fae000 */
[----:B------:R-:W-:Y:S02]  /*0b90*/  FSETP.GEU.AND P4, PT, R11, RZ, PT ;  /* 0x000000ff0b00720b */ /* 0x000fe40003f8e000 */
[----:B------:R-:W-:-:S04]  /*0ba0*/  SHF.R.U32.HI R4, RZ, 0x4, R3 ;  /* 0x00000004ff047819 */ /* 0x000fc80000011603 */
[----:B------:R-:W-:-:S04]  /*0bb0*/  SGXT.U32 R4, R4, 0x3 ;  /* 0x000000030404781a */ /* 0x000fc80000000000 */
[----:B------:R-:W-:-:S05]  /*0bc0*/  LOP3.LUT R35, R35, R4, RZ, 0xfc, !PT ;  /* 0x0000000423237212 */ /* 0x000fca00078efcff */
[----:B------:R-:W-:Y:S02]  /*0bd0*/  IMAD R35, R35, 0x40, R0 ;  /* 0x0000004023237824 */ /* 0x000fe400078e0200 */
[----:B---3--:R-:W-:Y:S01]  /*0be0*/  FFMA R25, R25, R34, R29 ;  /* 0x0000002219197223 */ /* 0x008fe2000000001d */
[----:B------:R-:W-:Y:S01]  /*0bf0*/  FFMA R27, R27, R22, R31 ;  /* 0x000000161b1b7223 */ /* 0x000fe2000000001f */
[----:B------:R-:W-:Y:S01]  /*0c00*/  FFMA R13, R26, R13, R30 ;  /* 0x0000000d1a0d7223 */ /* 0x000fe2000000001e */
[----:B------:R-:W-:Y:S01]  /*0c10*/  FFMA R24, R24, R33, R28 ;  /* 0x0000002118187223 */ /* 0x000fe2000000001c */
[----:B------:R-:W-:Y:S02]  /*0c20*/  FSEL R33, R9, RZ, P6 ;  /* 0x000000ff09217208 */ /* 0x000fe40003000000 */
[----:B------:R-:W-:Y:S02]  /*0c30*/  FSETP.GEU.AND P2, PT, R25, RZ, PT ;  /* 0x000000ff1900720b */ /* 0x000fe40003f4e000 */
[----:B------:R-:W-:-:S02]  /*0c40*/  FSETP.GEU.AND P3, PT, R24, RZ, PT ;  /* 0x000000ff1800720b */ /* 0x000fc40003f6e000 */
[----:B------:R-:W-:Y:S02]  /*0c50*/  FSETP.GEU.AND P1, PT, R13, RZ, PT ;  /* 0x000000ff0d00720b */ /* 0x000fe40003f2e000 */
[----:B------:R-:W-:Y:S02]  /*0c60*/  FSETP.GEU.AND P6, PT, R27, RZ, PT ;  /* 0x000000ff1b00720b */ /* 0x000fe40003fce000 */
[----:B------:R-:W-:Y:S02]  /*0c70*/  FSEL R23, R25, RZ, P2 ;  /* 0x000000ff19177208 */ /* 0x000fe40001000000 */
[----:B------:R-:W-:Y:S02]  /*0c80*/  FSEL R31, R10, RZ, P5 ;  /* 0x000000ff0a1f7208 */ /* 0x000fe40002800000 */
[----:B------:R-:W-:Y:S02]  /*0c90*/  FSEL R29, R11, RZ, P4 ;  /* 0x000000ff0b1d7208 */ /* 0x000fe40002000000 */
[----:B------:R-:W-:-:S02]  /*0ca0*/  FSEL R21, R24, RZ, P3 ;  /* 0x000000ff18157208 */ /* 0x000fc40001800000 */
[----:B------:R-:W-:Y:S02]  /*0cb0*/  FSEL R25, R13, RZ, P1 ;  /* 0x000000ff0d197208 */ /* 0x000fe40000800000 */
[----:B------:R-:W-:Y:S01]  /*0cc0*/  FSEL R27, R27, RZ, P6 ;  /* 0x000000ff1b1b7208 */ /* 0x000fe20003000000 */
[----:B------:R-:W-:Y:S04]  /*0cd0*/  STS [R16+0x104], R33 ;  /* 0x0001042110007388 */ /* 0x000fe80000000800 */
[----:B------:R-:W-:Y:S04]  /*0ce0*/  STS [R16+0x208], R31 ;  /* 0x0002081f10007388 */ /* 0x000fe80000000800 */
[----:B------:R-:W-:Y:S04]  /*0cf0*/  STS [R16+0x30c], R29 ;  /* 0x00030c1d10007388 */ /* 0x000fe80000000800 */
[----:B------:R-:W-:Y:S04]  /*0d00*/  STS [R16+0x410], R21 ;  /* 0x0004101510007388 */ /* 0x000fe80000000800 */
[----:B------:R-:W-:Y:S04]  /*0d10*/  STS [R16+0x514], R23 ;  /* 0x0005141710007388 */ /* 0x000fe80000000800 */
[----:B------:R-:W-:Y:S04]  /*0d20*/  STS [R16+0x618], R25 ;  /* 0x0006181910007388 */ /* 0x000fe80000000800 */
[----:B------:R0:W-:Y:S01]  /*0d30*/  STS [R16+0x71c], R27 ;  /* 0x00071c1b10007388 */ /* 0x0001e20000000800 */
[----:B------:R-:W-:Y:S08]  /*0d40*/  BAR.SYNC.DEFER_BLOCKING 0x0 ;  /* 0x0000000000007b1d */ /* 0x000ff00000010000 */
[----:B0-----:R-:W0:Y:S01]  /*0d50*/  LDC.64 R16, c[0x0][0x238] ;  /* 0x00008e00ff107b82 */ /* 0x001e220000000a00 */
[----:B------:R-:W-:Y:S04]  /*0d60*/  LDS R8, [R19] ;  /* 0x0000000013087984 */ /* 0x000fe80000000800 */
[----:B------:R-:W-:Y:S04]  /*0d70*/  LDS R9, [R19+0x4] ;  /* 0x0000040013097984 */ /* 0x000fe80000000800 */
[----:B------:R-:W-:Y:S04]  /*0d80*/  LDS R10, [R19+0x8] ;  /* 0x00000800130a7984 */ /* 0x000fe80000000800 */
[----:B------:R1:W2:Y:S04]  /*0d90*/  LDS R11, [R19+0xc] ;  /* 0x00000c00130b7984 */ /* 0x0002a80000000800 */
[----:B------:R-:W-:Y:S04]  /*0da0*/  LDS R12, [R18+0x800] ;  /* 0x00080000120c7984 */ /* 0x000fe80000000800 */
[----:B------:R-:W-:Y:S04]  /*0db0*/  LDS R13, [R18+0x804] ;  /* 0x00080400120d7984 */ /* 0x000fe80000000800 */
[----:B------:R-:W-:Y:S04]  /*0dc0*/  LDS R14, [R18+0x808] ;  /* 0x00080800120e7984 */ /* 0x000fe80000000800 */
[----:B------:R3:W4:Y:S01]  /*0dd0*/  LDS R15, [R18+0x80c] ;  /* 0x00080c00120f7984 */ /* 0x0007220000000800 */
[----:B------:R-:W-:-:S02]  /*0de0*/  FSETP.GTU.AND P4, PT, R29, RZ, PT ;  /* 0x000000ff1d00720b */ /* 0x000fc40003f8c000 */
[----:B------:R-:W-:Y:S02]  /*0df0*/  FSETP.GTU.AND P3, PT, R31, RZ, PT ;  /* 0x000000ff1f00720b */ /* 0x000fe40003f6c000 */
[----:B------:R-:W-:Y:S02]  /*0e00*/  FSETP.GTU.AND P1, PT, R5, RZ, PT ;  /* 0x000000ff0500720b */ /* 0x000fe40003f2c000 */
[----:B------:R-:W-:Y:S02]  /*0e10*/  FSETP.GTU.AND P2, PT, R33, RZ, PT ;  /* 0x000000ff2100720b */ /* 0x000fe40003f4c000 */
[----:B------:R-:W-:Y:S02]  /*0e20*/  SEL R3, RZ, 0x1, P4 ;  /* 0x00000001ff037807 */ /* 0x000fe40002000000 */
[----:B------:R-:W-:Y:S02]  /*0e30*/  SEL R4, RZ, 0x1, P3 ;  /* 0x00000001ff047807 */ /* 0x000fe40001800000 */
[----:B------:R-:W-:-:S02]  /*0e40*/  SEL R6, RZ, 0x1, P1 ;  /* 0x00000001ff067807 */ /* 0x000fc40000800000 */
[----:B------:R-:W-:Y:S02]  /*0e50*/  SEL R5, RZ, 0x1, P2 ;  /* 0x00000001ff057807 */ /* 0x000fe40001000000 */
[----:B------:R-:W-:Y:S02]  /*0e60*/  ISETP.GE.AND P1, PT, R0, 0x40, PT ;  /* 0x000000400000780c */ /* 0x000fe40003f26270 */
[----:B------:R-:W-:Y:S01]  /*0e70*/  PRMT R0, R4, 0x3340, R3 ;  /* 0x0000334004007816 */ /* 0x000fe20000000003 */
[----:B------:R-:W-:Y:S01]  /*0e80*/  VIADD R3, R35, 0x200 ;  /* 0x0000020023037836 */ /* 0x000fe20000000000 */
[----:B------:R-:W-:Y:S02]  /*0e90*/  FSETP.GTU.AND P5, PT, R27, RZ, PT ;  /* 0x000000ff1b00720b */ /* 0x000fe40003fac000 */
[----:B------:R-:W-:Y:S02]  /*0ea0*/  FSETP.GTU.AND P4, PT, R25, RZ, PT ;  /* 0x000000ff1900720b */ /* 0x000fe40003f8c000 */
[----:B-1----:R-:W-:Y:S01]  /*0eb0*/  PRMT R19, R6, 0x3340, R5 ;  /* 0x0000334006137816 */ /* 0x002fe20000000005 */
[----:B0-----:R-:W-:Y:S01]  /*0ec0*/  IMAD.WIDE R4, R35, 0x4, R16 ;  /* 0x0000000423047825 */ /* 0x001fe200078e0210 */
[----:B------:R-:W-:-:S02]  /*0ed0*/  FSETP.GTU.AND P2, PT, R21, RZ, PT ;  /* 0x000000ff1500720b */ /* 0x000fc40003f4c000 */
[----:B------:R-:W-:Y:S01]  /*0ee0*/  FSETP.GTU.AND P3, PT, R23, RZ, PT ;  /* 0x000000ff1700720b */ /* 0x000fe20003f6c000 */
[----:B------:R-:W-:Y:S01]  /*0ef0*/  IMAD.WIDE R16, R3, 0x4, R16 ;  /* 0x0000000403107825 */ /* 0x000fe200078e0210 */
[----:B------:R-:W-:Y:S02]  /*0f00*/  SEL R3, RZ, 0x1, P5 ;  /* 0x00000001ff037807 */ /* 0x000fe40002800000 */
[----:B------:R-:W-:Y:S02]  /*0f10*/  SEL R6, RZ, 0x1, P4 ;  /* 0x00000001ff067807 */ /* 0x000fe40002000000 */
[----:B------:R-:W-:Y:S02]  /*0f20*/  SEL R7, RZ, 0x1, P3 ;  /* 0x00000001ff077807 */ /* 0x000fe40001800000 */
[----:B---3--:R-:W-:Y:S02]  /*0f30*/  SEL R18, RZ, 0x1, P2 ;  /* 0x00000001ff127807 */ /* 0x008fe40001000000 */
[----:B------:R-:W-:-:S02]  /*0f40*/  PRMT R3, R6, 0x3340, R3 ;  /* 0x0000334006037816 */ /* 0x000fc40000000003 */
[----:B------:R-:W-:Y:S01]  /*0f50*/  IADD3 R6, P2, R2, UR4, RZ ;  /* 0x0000000402067c10 */ /* 0x000fe2000ff5e0ff */
[----:B--2---:R0:W-:Y:S01]  /*0f60*/  @!P1 STG.E.128 desc[UR6][R4.64], R8 ;  /* 0x0000000804009986 */ /* 0x0041e2000c101d06 */
[----:B------:R-:W-:Y:S02]  /*0f70*/  PRMT R18, R18, 0x3340, R7 ;  /* 0x0000334012127816 */ /* 0x000fe40000000007 */
[----:B------:R-:W-:Y:S01]  /*0f80*/  LEA.HI.X.SX32 R7, R2, UR5, 0x1, P2 ;  /* 0x0000000502077c11 */ /* 0x000fe200090f0eff */
[----:B----4-:R0:W-:Y:S01]  /*0f90*/  @!P1 STG.E.128 desc[UR6][R16.64], R12 ;  /* 0x0000000c10009986 */ /* 0x0101e2000c101d06 */
[----:B------:R-:W-:Y:S02]  /*0fa0*/  PRMT R2, R19, 0x5410, R0 ;  /* 0x0000541013027816 */ /* 0x000fe40000000000 */
[----:B------:R-:W-:Y:S01]  /*0fb0*/  PRMT R3, R18, 0x5410, R3 ;  /* 0x0000541012037816 */ /* 0x000fe20000000003 */
[----:B0-----:R-:W-:Y:S06]  /*0fc0*/  @P0 EXIT ;  /* 0x000000000000094d */ /* 0x001fec0003800000 */
[----:B------:R-:W-:Y:S01]  /*0fd0*/  STG.E.64 desc[UR6][R6.64], R2 ;  /* 0x0000000206007986 */ /* 0x000fe2000c101b06 */
[----:B------:R-:W-:Y:S05]  /*0fe0*/  EXIT ;  /* 0x000000000000794d */ /* 0x000fea0003800000 */
.L_x_0:
[----:B------:R-:W-:-:S00]  /*0ff0*/  BRA `(.L_x_0) ;  /* 0xfffffffc00fc7947 */ /* 0x000fc0000383ffff */
[----:B------:R-:W-:-:S00]  /*1000*/  NOP ;  /* 0x0000000000007918 */ /* 0x000fc00000000000 */
[----:B------:R-:W-:-:S00]  /*1010*/  NOP ;  /* 0x0000000000007918 */ /* 0x000fc00000000000 */
[----:B------:R-:W-:-:S00]  /*1020*/  NOP ;  /* 0x0000000000007918 */ /* 0x000fc00000000000 */
[----:B------:R-:W-:-:S00]  /*1030*/  NOP ;  /* 0x0000000000007918 */ /* 0x000fc00000000000 */
[----:B------:R-:W-:-:S00]  /*1040*/  NOP ;  /* 0x0000000000007918 */ /* 0x000fc00000000000 */
[----:B------:R-:W-:-:S00]  /*1050*/  NOP ;  /* 0x0000000000007918 */ /* 0x000fc00000000000 */
[----:B------:R-:W-:-:S00]  /*1060*/  NOP ;  /* 0x0000000000007918 */ /* 0x000fc00000000000 */
[----:B------:R-:W-:-:S00]  /*1070*/  NOP ;  /* 0x0000000000007918 */ /* 0x000fc00000000000 */
.L_x_1:


//--------------------- .nv.global.init           --------------------------
	.section	.nv.global.init,"aw",@progbits
.nv.global.init:
	.type		_$_str,@object
	.size		_$_str,(_$_str_$_2 - _$_str)
_$_str:
        /*0000*/ 	.byte	0x5f, 0x5f, 0x43, 0x55, 0x44, 0x41, 0x5f, 0x46, 0x54, 0x5a, 0x00
	.type		_$_str_$_2,@object
	.size		_$_str_$_2,(.L_1 - _$_str_$_2)
_$_str_$_2:
        /*000b*/ 	.byte	0x5f, 0x5f, 0x43, 0x55, 0x44, 0x41, 0x5f, 0x50, 0x52, 0x45, 0x43, 0x5f, 0x53, 0x51, 0x52, 0x54
        /*001b*/ 	.byte	0x00
.L_1:


//--------------------- .nv.shared.triton_poi_fused__native_batch_norm_legit_no_training_relu_threshold_backward_17 --------------------------
	.section	.nv.shared.triton_poi_fused__native_batch_norm_legit_no_training_relu_threshold_backward_17,"aw",@nobits
	.sectionflags	@""
	.align	16
	.zero		1024


//--------------------- .nv.constant0.triton_poi_fused__native_batch_norm_legit_no_training_relu_threshold_backward_17 --------------------------
	.section	.nv.constant0.triton_poi_fused__native_batch_norm_legit_no_training_relu_threshold_backward_17,"a",@progbits
	.sectionflags	@""
	.align	4
.nv.constant0.triton_poi_fused__native_batch_norm_legit_no_training_relu_threshold_backward_17:
	.zero		592
